//
// Generated by NVIDIA NVVM Compiler
//
// Compiler Build ID: CL-36424714
// Cuda compilation tools, release 13.0, V13.0.88
// Based on NVVM 20.0.0
//

.version 9.0
.target sm_100
.address_size 64

	// .globl	_Z13setRowReadRowPi
// _ZZ13setRowReadRowPiE4tile has been demoted
// _ZZ13setColReadColPiE4tile has been demoted
// _ZZ13setRowReadColPiE4tile has been demoted
// _ZZ17setRowReadColIpadPiE4tile has been demoted
.extern .shared .align 16 .b8 tile[];

.visible .entry _Z13setRowReadRowPi(
	.param .u64 .ptr .align 1 _Z13setRowReadRowPi_param_0
)
{
	.reg .b32 	%r<11>;
	.reg .b64 	%rd<5>;
	// demoted variable
	.shared .align 4 .b8 _ZZ13setRowReadRowPiE4tile[4096];
	ld.param.u64 	%rd1, [_Z13setRowReadRowPi_param_0];
	cvta.to.global.u64 	%rd2, %rd1;
	mov.u32 	%r1, %tid.y;
	mov.u32 	%r2, %ntid.x;
	mov.u32 	%r3, %tid.x;
	mad.lo.s32 	%r4, %r1, %r2, %r3;
	shl.b32 	%r5, %r1, 7;
	mov.u32 	%r6, _ZZ13setRowReadRowPiE4tile;
	add.s32 	%r7, %r6, %r5;
	shl.b32 	%r8, %r3, 2;
	add.s32 	%r9, %r7, %r8;
	st.shared.u32 	[%r9], %r4;
	bar.sync 	0;
	ld.shared.u32 	%r10, [%r9];
	mul.wide.u32 	%rd3, %r4, 4;
	add.s64 	%rd4, %rd2, %rd3;
	st.global.u32 	[%rd4], %r10;
	ret;

}
	// .globl	_Z13setColReadColPi
.visible .entry _Z13setColReadColPi(
	.param .u64 .ptr .align 1 _Z13setColReadColPi_param_0
)
{
	.reg .b32 	%r<11>;
	.reg .b64 	%rd<5>;
	// demoted variable
	.shared .align 4 .b8 _ZZ13setColReadColPiE4tile[4096];
	ld.param.u64 	%rd1, [_Z13setColReadColPi_param_0];
	cvta.to.global.u64 	%rd2, %rd1;
	mov.u32 	%r1, %tid.y;
	mov.u32 	%r2, %ntid.x;
	mov.u32 	%r3, %tid.x;
	mad.lo.s32 	%r4, %r1, %r2, %r3;
	shl.b32 	%r5, %r3, 7;
	mov.u32 	%r6, _ZZ13setColReadColPiE4tile;
	add.s32 	%r7, %r6, %r5;
	shl.b32 	%r8, %r1, 2;
	add.s32 	%r9, %r7, %r8;
	st.shared.u32 	[%r9], %r4;
	bar.sync 	0;
	ld.shared.u32 	%r10, [%r9];
	mul.wide.u32 	%rd3, %r4, 4;
	add.s64 	%rd4, %rd2, %rd3;
	st.global.u32 	[%rd4], %r10;
	ret;

}
	// .globl	_Z13setRowReadColPi
.visible .entry _Z13setRowReadColPi(
	.param .u64 .ptr .align 1 _Z13setRowReadColPi_param_0
)
{
	.reg .b32 	%r<15>;
	.reg .b64 	%rd<5>;
	// demoted variable
	.shared .align 4 .b8 _ZZ13setRowReadColPiE4tile[4096];
	ld.param.u64 	%rd1, [_Z13setRowReadColPi_param_0];
	cvta.to.global.u64 	%rd2, %rd1;
	mov.u32 	%r1, %tid.y;
	mov.u32 	%r2, %ntid.x;
	mov.u32 	%r3, %tid.x;
	mad.lo.s32 	%r4, %r1, %r2, %r3;
	shl.b32 	%r5, %r1, 7;
	mov.u32 	%r6, _ZZ13setRowReadColPiE4tile;
	add.s32 	%r7, %r6, %r5;
	shl.b32 	%r8, %r3, 2;
	add.s32 	%r9, %r7, %r8;
	st.shared.u32 	[%r9], %r4;
	bar.sync 	0;
	shl.b32 	%r10, %r3, 7;
	add.s32 	%r11, %r6, %r10;
	shl.b32 	%r12, %r1, 2;
	add.s32 	%r13, %r11, %r12;
	ld.shared.u32 	%r14, [%r13];
	mul.wide.u32 	%rd3, %r4, 4;
	add.s64 	%rd4, %rd2, %rd3;
	st.global.u32 	[%rd4], %r14;
	ret;

}
	// .globl	_Z16setRowReadColDynPi
.visible .entry _Z16setRowReadColDynPi(
	.param .u64 .ptr .align 1 _Z16setRowReadColDynPi_param_0
)
{
	.reg .b32 	%r<13>;
	.reg .b64 	%rd<5>;

	ld.param.u64 	%rd1, [_Z16setRowReadColDynPi_param_0];
	cvta.to.global.u64 	%rd2, %rd1;
	mov.u32 	%r1, %tid.y;
	mov.u32 	%r2, %ntid.x;
	mov.u32 	%r3, %tid.x;
	mad.lo.s32 	%r4, %r1, %r2, %r3;
	mov.u32 	%r5, %ntid.y;
	mad.lo.s32 	%r6, %r3, %r5, %r1;
	shl.b32 	%r7, %r4, 2;
	mov.u32 	%r8, tile;
	add.s32 	%r9, %r8, %r7;
	st.shared.u32 	[%r9], %r4;
	bar.sync 	0;
	shl.b32 	%r10, %r6, 2;
	add.s32 	%r11, %r8, %r10;
	ld.shared.u32 	%r12, [%r11];
	mul.wide.u32 	%rd3, %r4, 4;
	add.s64 	%rd4, %rd2, %rd3;
	st.global.u32 	[%rd4], %r12;
	ret;

}
	// .globl	_Z17setRowReadColIpadPi
.visible .entry _Z17setRowReadColIpadPi(
	.param .u64 .ptr .align 1 _Z17setRowReadColIpadPi_param_0
)
{
	.reg .b32 	%r<13>;
	.reg .b64 	%rd<5>;
	// demoted variable
	.shared .align 4 .b8 _ZZ17setRowReadColIpadPiE4tile[4224];
	ld.param.u64 	%rd1, [_Z17setRowReadColIpadPi_param_0];
	cvta.to.global.u64 	%rd2, %rd1;
	mov.u32 	%r1, %tid.y;
	mov.u32 	%r2, %ntid.x;
	mov.u32 	%r3, %tid.x;
	mad.lo.s32 	%r4, %r1, %r2, %r3;
	mov.u32 	%r5, _ZZ17setRowReadColIpadPiE4tile;
	mad.lo.s32 	%r6, %r1, 132, %r5;
	shl.b32 	%r7, %r3, 2;
	add.s32 	%r8, %r6, %r7;
	st.shared.u32 	[%r8], %r4;
	bar.sync 	0;
	mad.lo.s32 	%r9, %r3, 132, %r5;
	shl.b32 	%r10, %r1, 2;
	add.s32 	%r11, %r9, %r10;
	ld.shared.u32 	%r12, [%r11];
	mul.wide.u32 	%rd3, %r4, 4;
	add.s64 	%rd4, %rd2, %rd3;
	st.global.u32 	[%rd4], %r12;
	ret;

}
	// .globl	_Z20setRowReadColDynIpadPi
.visible .entry _Z20setRowReadColDynIpadPi(
	.param .u64 .ptr .align 1 _Z20setRowReadColDynIpadPi_param_0
)
{
	.reg .b32 	%r<15>;
	.reg .b64 	%rd<5>;

	ld.param.u64 	%rd1, [_Z20setRowReadColDynIpadPi_param_0];
	cvta.to.global.u64 	%rd2, %rd1;
	mov.u32 	%r1, %tid.y;
	mov.u32 	%r2, %ntid.x;
	mad.lo.s32 	%r3, %r1, %r2, %r1;
	mov.u32 	%r4, %tid.x;
	add.s32 	%r5, %r3, %r4;
	mov.u32 	%r6, %ntid.y;
	mad.lo.s32 	%r7, %r4, %r6, %r4;
	add.s32 	%r8, %r7, %r1;
	shl.b32 	%r9, %r5, 2;
	mov.u32 	%r10, tile;
	add.s32 	%r11, %r10, %r9;
	st.shared.u32 	[%r11], %r5;
	bar.sync 	0;
	shl.b32 	%r12, %r8, 2;
	add.s32 	%r13, %r10, %r12;
	ld.shared.u32 	%r14, [%r13];
	mul.wide.u32 	%rd3, %r5, 4;
	add.s64 	%rd4, %rd2, %rd3;
	st.global.u32 	[%rd4], %r14;
	ret;

}
	// .globl	_Z6warmupPi
.visible .entry _Z6warmupPi(
	.param .u64 .ptr .align 1 _Z6warmupPi_param_0
)
{
	.reg .b32 	%r<5>;
	.reg .b64 	%rd<5>;

	ld.param.u64 	%rd1, [_Z6warmupPi_param_0];
	cvta.to.global.u64 	%rd2, %rd1;
	mov.u32 	%r1, %tid.y;
	mov.u32 	%r2, %ntid.x;
	mov.u32 	%r3, %tid.x;
	mad.lo.s32 	%r4, %r1, %r2, %r3;
	mul.wide.u32 	%rd3, %r4, 4;
	add.s64 	%rd4, %rd2, %rd3;
	st.global.u32 	[%rd4], %r4;
	ret;

}


// ===== COMPILED SASS (sm_100) =====

	.target	sm_100

	.elftype	@"ET_EXEC"


//--------------------- .note.nv.tkinfo           --------------------------
	.section	.note.nv.tkinfo,"",@"SHT_NOTE"
	.sectionflags	@"SHF_NOTE_NV_TKINFO"
	.tkinfo
        /*0018*/ 	.word	0x00000002
        /*0030*/ 	.string	""
        /*0030*/ 	.string	"ptxas"
        /*0030*/ 	.string	"Cuda compilation tools, release 13.0, V13.0.88"
        /*0030*/ 	.string	"Build cuda_13.0.r13.0/compiler.36424714_0"
        /*0030*/ 	.string	"-arch sm_100 -m 64 "



//--------------------- .note.nv.cuinfo           --------------------------
	.section	.note.nv.cuinfo,"",@"SHT_NOTE"
	.sectionflags	@"SHF_NOTE_NV_CUINFO"
        /*0018*/ 	.short	0x0002
        /*001a*/ 	.short	0x0064
        /*001c*/ 	.short	0x0082
	.zero		2


//--------------------- .nv.info                  --------------------------
	.section	.nv.info,"",@"SHT_CUDA_INFO"
	.align	4


	//----- nvinfo : EIATTR_REGCOUNT
	.align		4
        /*0000*/ 	.byte	0x04, 0x2f
        /*0002*/ 	.short	(.L_1 - .L_0)
	.align		4
.L_0:
        /*0004*/ 	.word	index@(_Z13setRowReadRowPi)
        /*0008*/ 	.word	0x0000000a


	//----- nvinfo : EIATTR_FRAME_SIZE
	.align		4
.L_1:
        /*000c*/ 	.byte	0x04, 0x11
        /*000e*/ 	.short	(.L_3 - .L_2)
	.align		4
.L_2:
        /*0010*/ 	.word	index@(_Z13setRowReadRowPi)
        /*0014*/ 	.word	0x00000000


	//----- nvinfo : EIATTR_REGCOUNT
	.align		4
.L_3:
        /*0018*/ 	.byte	0x04, 0x2f
        /*001a*/ 	.short	(.L_5 - .L_4)
	.align		4
.L_4:
        /*001c*/ 	.word	index@(_Z13setColReadColPi)
        /*0020*/ 	.word	0x0000000a


	//----- nvinfo : EIATTR_FRAME_SIZE
	.align		4
.L_5:
        /*0024*/ 	.byte	0x04, 0x11
        /*0026*/ 	.short	(.L_7 - .L_6)
	.align		4
.L_6:
        /*0028*/ 	.word	index@(_Z13setColReadColPi)
        /*002c*/ 	.word	0x00000000


	//----- nvinfo : EIATTR_REGCOUNT
	.align		4
.L_7:
        /*0030*/ 	.byte	0x04, 0x2f
        /*0032*/ 	.short	(.L_9 - .L_8)
	.align		4
.L_8:
        /*0034*/ 	.word	index@(_Z13setRowReadColPi)
        /*0038*/ 	.word	0x0000000a


	//----- nvinfo : EIATTR_FRAME_SIZE
	.align		4
.L_9:
        /*003c*/ 	.byte	0x04, 0x11
        /*003e*/ 	.short	(.L_11 - .L_10)
	.align		4
.L_10:
        /*0040*/ 	.word	index@(_Z13setRowReadColPi)
        /*0044*/ 	.word	0x00000000


	//----- nvinfo : EIATTR_REGCOUNT
	.align		4
.L_11:
        /*0048*/ 	.byte	0x04, 0x2f
        /*004a*/ 	.short	(.L_13 - .L_12)
	.align		4
.L_12:
        /*004c*/ 	.word	index@(_Z16setRowReadColDynPi)
        /*0050*/ 	.word	0x0000000a


	//----- nvinfo : EIATTR_FRAME_SIZE
	.align		4
.L_13:
        /*0054*/ 	.byte	0x04, 0x11
        /*0056*/ 	.short	(.L_15 - .L_14)
	.align		4
.L_14:
        /*0058*/ 	.word	index@(_Z16setRowReadColDynPi)
        /*005c*/ 	.word	0x00000000


	//----- nvinfo : EIATTR_REGCOUNT
	.align		4
.L_15:
        /*0060*/ 	.byte	0x04, 0x2f
        /*0062*/ 	.short	(.L_17 - .L_16)
	.align		4
.L_16:
        /*0064*/ 	.word	index@(_Z17setRowReadColIpadPi)
        /*0068*/ 	.word	0x0000000a


	//----- nvinfo : EIATTR_FRAME_SIZE
	.align		4
.L_17:
        /*006c*/ 	.byte	0x04, 0x11
        /*006e*/ 	.short	(.L_19 - .L_18)
	.align		4
.L_18:
        /*0070*/ 	.word	index@(_Z17setRowReadColIpadPi)
        /*0074*/ 	.word	0x00000000


	//----- nvinfo : EIATTR_REGCOUNT
	.align		4
.L_19:
        /*0078*/ 	.byte	0x04, 0x2f
        /*007a*/ 	.short	(.L_21 - .L_20)
	.align		4
.L_20:
        /*007c*/ 	.word	index@(_Z20setRowReadColDynIpadPi)
        /*0080*/ 	.word	0x0000000a


	//----- nvinfo : EIATTR_FRAME_SIZE
	.align		4
.L_21:
        /*0084*/ 	.byte	0x04, 0x11
        /*0086*/ 	.short	(.L_23 - .L_22)
	.align		4
.L_22:
        /*0088*/ 	.word	index@(_Z20setRowReadColDynIpadPi)
        /*008c*/ 	.word	0x00000000


	//----- nvinfo : EIATTR_REGCOUNT
	.align		4
.L_23:
        /*0090*/ 	.byte	0x04, 0x2f
        /*0092*/ 	.short	(.L_25 - .L_24)
	.align		4
.L_24:
        /*0094*/ 	.word	index@(_Z6warmupPi)
        /*0098*/ 	.word	0x00000008


	//----- nvinfo : EIATTR_FRAME_SIZE
	.align		4
.L_25:
        /*009c*/ 	.byte	0x04, 0x11
        /*009e*/ 	.short	(.L_27 - .L_26)
	.align		4
.L_26:
        /*00a0*/ 	.word	index@(_Z6warmupPi)
        /*00a4*/ 	.word	0x00000000


	//----- nvinfo : EIATTR_MIN_STACK_SIZE
	.align		4
.L_27:
        /*00a8*/ 	.byte	0x04, 0x12
        /*00aa*/ 	.short	(.L_29 - .L_28)
	.align		4
.L_28:
        /*00ac*/ 	.word	index@(_Z6warmupPi)
        /*00b0*/ 	.word	0x00000000


	//----- nvinfo : EIATTR_MIN_STACK_SIZE
	.align		4
.L_29:
        /*00b4*/ 	.byte	0x04, 0x12
        /*00b6*/ 	.short	(.L_31 - .L_30)
	.align		4
.L_30:
        /*00b8*/ 	.word	index@(_Z20setRowReadColDynIpadPi)
        /*00bc*/ 	.word	0x00000000


	//----- nvinfo : EIATTR_MIN_STACK_SIZE
	.align		4
.L_31:
        /*00c0*/ 	.byte	0x04, 0x12
        /*00c2*/ 	.short	(.L_33 - .L_32)
	.align		4
.L_32:
        /*00c4*/ 	.word	index@(_Z17setRowReadColIpadPi)
        /*00c8*/ 	.word	0x00000000


	//----- nvinfo : EIATTR_MIN_STACK_SIZE
	.align		4
.L_33:
        /*00cc*/ 	.byte	0x04, 0x12
        /*00ce*/ 	.short	(.L_35 - .L_34)
	.align		4
.L_34:
        /*00d0*/ 	.word	index@(_Z16setRowReadColDynPi)
        /*00d4*/ 	.word	0x00000000


	//----- nvinfo : EIATTR_MIN_STACK_SIZE
	.align		4
.L_35:
        /*00d8*/ 	.byte	0x04, 0x12
        /*00da*/ 	.short	(.L_37 - .L_36)
	.align		4
.L_36:
        /*00dc*/ 	.word	index@(_Z13setRowReadColPi)
        /*00e0*/ 	.word	0x00000000


	//----- nvinfo : EIATTR_MIN_STACK_SIZE
	.align		4
.L_37:
        /*00e4*/ 	.byte	0x04, 0x12
        /*00e6*/ 	.short	(.L_39 - .L_38)
	.align		4
.L_38:
        /*00e8*/ 	.word	index@(_Z13setColReadColPi)
        /*00ec*/ 	.word	0x00000000


	//----- nvinfo : EIATTR_MIN_STACK_SIZE
	.align		4
.L_39:
        /*00f0*/ 	.byte	0x04, 0x12
        /*00f2*/ 	.short	(.L_41 - .L_40)
	.align		4
.L_40:
        /*00f4*/ 	.word	index@(_Z13setRowReadRowPi)
        /*00f8*/ 	.word	0x00000000
.L_41:


//--------------------- .nv.compat                --------------------------
	.section	.nv.compat,"",@"SHT_CUDA_COMPAT_INFO"
	.align	4
        /*0000*/ 	.byte	0x02, 0x09, 0x00, 0x00, 0x02, 0x02, 0x01, 0x00, 0x02, 0x05, 0x05, 0x00, 0x03, 0x07, 0x01, 0x01
        /*0010*/ 	.byte	0x02, 0x03, 0x00, 0x00, 0x02, 0x06, 0x01, 0x00, 0x04, 0x0b, 0x08, 0x00, 0x09, 0x00, 0x00, 0x00
        /*0020*/ 	.byte	0x00, 0x00, 0x00, 0x00


//--------------------- .nv.info._Z6warmupPi      --------------------------
	.section	.nv.info._Z6warmupPi,"",@"SHT_CUDA_INFO"
	.sectionflags	@""
	.align	4


	//----- nvinfo : EIATTR_CUDA_API_VERSION
	.align		4
        /*0000*/ 	.byte	0x04, 0x37
        /*0002*/ 	.short	(.L_43 - .L_42)
.L_42:
        /*0004*/ 	.word	0x00000082


	//----- nvinfo : EIATTR_KPARAM_INFO
	.align		4
.L_43:
        /*0008*/ 	.byte	0x04, 0x17
        /*000a*/ 	.short	(.L_45 - .L_44)
.L_44:
        /*000c*/ 	.word	0x00000000
        /*0010*/ 	.short	0x0000
        /*0012*/ 	.short	0x0000
        /*0014*/ 	.byte	0x00, 0xf5, 0x21, 0x00


	//----- nvinfo : EIATTR_SPARSE_MMA_MASK
	.align		4
.L_45:
        /*0018*/ 	.byte	0x03, 0x50
        /*001a*/ 	.short	0x0000


	//----- nvinfo : EIATTR_MAXREG_COUNT
	.align		4
        /*001c*/ 	.byte	0x03, 0x1b
        /*001e*/ 	.short	0x00ff


	//----- nvinfo : EIATTR_MERCURY_ISA_VERSION
	.align		4
        /*0020*/ 	.byte	0x03, 0x5f
        /*0022*/ 	.short	0x0101


	//----- nvinfo : EIATTR_VRC_CTA_INIT_COUNT
	.align		4
        /*0024*/ 	.byte	0x02, 0x4a
	.zero		1
	.zero		1


	//----- nvinfo : EIATTR_EXIT_INSTR_OFFSETS
	.align		4
        /*0028*/ 	.byte	0x04, 0x1c
        /*002a*/ 	.short	(.L_47 - .L_46)


	//   ....[0]....
.L_46:
        /*002c*/ 	.word	0x00000090


	//----- nvinfo : EIATTR_CBANK_PARAM_SIZE
	.align		4
.L_47:
        /*0030*/ 	.byte	0x03, 0x19
        /*0032*/ 	.short	0x0008


	//----- nvinfo : EIATTR_PARAM_CBANK
	.align		4
        /*0034*/ 	.byte	0x04, 0x0a
        /*0036*/ 	.short	(.L_49 - .L_48)
	.align		4
.L_48:
        /*0038*/ 	.word	index@(.nv.constant0._Z6warmupPi)
        /*003c*/ 	.short	0x0380
        /*003e*/ 	.short	0x0008


	//----- nvinfo : EIATTR_SW_WAR
	.align		4
.L_49:
        /*0040*/ 	.byte	0x04, 0x36
        /*0042*/ 	.short	(.L_51 - .L_50)
.L_50:
        /*0044*/ 	.word	0x00000008
.L_51:


//--------------------- .nv.info._Z20setRowReadColDynIpadPi --------------------------
	.section	.nv.info._Z20setRowReadColDynIpadPi,"",@"SHT_CUDA_INFO"
	.sectionflags	@""
	.align	4


	//----- nvinfo : EIATTR_CUDA_API_VERSION
	.align		4
        /*0000*/ 	.byte	0x04, 0x37
        /*0002*/ 	.short	(.L_53 - .L_52)
.L_52:
        /*0004*/ 	.word	0x00000082


	//----- nvinfo : EIATTR_KPARAM_INFO
	.align		4
.L_53:
        /*0008*/ 	.byte	0x04, 0x17
        /*000a*/ 	.short	(.L_55 - .L_54)
.L_54:
        /*000c*/ 	.word	0x00000000
        /*0010*/ 	.short	0x0000
        /*0012*/ 	.short	0x0000
        /*0014*/ 	.byte	0x00, 0xf5, 0x21, 0x00


	//----- nvinfo : EIATTR_SPARSE_MMA_MASK
	.align		4
.L_55:
        /*0018*/ 	.byte	0x03, 0x50
        /*001a*/ 	.short	0x0000


	//----- nvinfo : EIATTR_MAXREG_COUNT
	.align		4
        /*001c*/ 	.byte	0x03, 0x1b
        /*001e*/ 	.short	0x00ff


	//----- nvinfo : EIATTR_NUM_BARRIERS
	.align		4
        /*0020*/ 	.byte	0x02, 0x4c
        /*0022*/ 	.byte	0x01
	.zero		1


	//----- nvinfo : EIATTR_MERCURY_ISA_VERSION
	.align		4
        /*0024*/ 	.byte	0x03, 0x5f
        /*0026*/ 	.short	0x0101


	//----- nvinfo : EIATTR_VRC_CTA_INIT_COUNT
	.align		4
        /*0028*/ 	.byte	0x02, 0x4a
	.zero		1
	.zero		1


	//----- nvinfo : EIATTR_EXIT_INSTR_OFFSETS
	.align		4
        /*002c*/ 	.byte	0x04, 0x1c
        /*002e*/ 	.short	(.L_57 - .L_56)


	//   ....[0]....
.L_56:
        /*0030*/ 	.word	0x00000150


	//----- nvinfo : EIATTR_CBANK_PARAM_SIZE
	.align		4
.L_57:
        /*0034*/ 	.byte	0x03, 0x19
        /*0036*/ 	.short	0x0008


	//----- nvinfo : EIATTR_PARAM_CBANK
	.align		4
        /*0038*/ 	.byte	0x04, 0x0a
        /*003a*/ 	.short	(.L_59 - .L_58)
	.align		4
.L_58:
        /*003c*/ 	.word	index@(.nv.constant0._Z20setRowReadColDynIpadPi)
        /*0040*/ 	.short	0x0380
        /*0042*/ 	.short	0x0008


	//----- nvinfo : EIATTR_SW_WAR
	.align		4
.L_59:
        /*0044*/ 	.byte	0x04, 0x36
        /*0046*/ 	.short	(.L_61 - .L_60)
.L_60:
        /*0048*/ 	.word	0x00000008
.L_61:


//--------------------- .nv.info._Z17setRowReadColIpadPi --------------------------
	.section	.nv.info._Z17setRowReadColIpadPi,"",@"SHT_CUDA_INFO"
	.sectionflags	@""
	.align	4


	//----- nvinfo : EIATTR_CUDA_API_VERSION
	.align		4
        /*0000*/ 	.byte	0x04, 0x37
        /*0002*/ 	.short	(.L_63 - .L_62)
.L_62:
        /*0004*/ 	.word	0x00000082


	//----- nvinfo : EIATTR_KPARAM_INFO
	.align		4
.L_63:
        /*0008*/ 	.byte	0x04, 0x17
        /*000a*/ 	.short	(.L_65 - .L_64)
.L_64:
        /*000c*/ 	.word	0x00000000
        /*0010*/ 	.short	0x0000
        /*0012*/ 	.short	0x0000
        /*0014*/ 	.byte	0x00, 0xf5, 0x21, 0x00


	//----- nvinfo : EIATTR_SPARSE_MMA_MASK
	.align		4
.L_65:
        /*0018*/ 	.byte	0x03, 0x50
        /*001a*/ 	.short	0x0000


	//----- nvinfo : EIATTR_MAXREG_COUNT
	.align		4
        /*001c*/ 	.byte	0x03, 0x1b
        /*001e*/ 	.short	0x00ff


	//----- nvinfo : EIATTR_NUM_BARRIERS
	.align		4
        /*0020*/ 	.byte	0x02, 0x4c
        /*0022*/ 	.byte	0x01
	.zero		1


	//----- nvinfo : EIATTR_MERCURY_ISA_VERSION
	.align		4
        /*0024*/ 	.byte	0x03, 0x5f
        /*0026*/ 	.short	0x0101


	//----- nvinfo : EIATTR_VRC_CTA_INIT_COUNT
	.align		4
        /*0028*/ 	.byte	0x02, 0x4a
	.zero		1
	.zero		1


	//----- nvinfo : EIATTR_EXIT_INSTR_OFFSETS
	.align		4
        /*002c*/ 	.byte	0x04, 0x1c
        /*002e*/ 	.short	(.L_67 - .L_66)


	//   ....[0]....
.L_66:
        /*0030*/ 	.word	0x00000130


	//----- nvinfo : EIATTR_CBANK_PARAM_SIZE
	.align		4
.L_67:
        /*0034*/ 	.byte	0x03, 0x19
        /*0036*/ 	.short	0x0008


	//----- nvinfo : EIATTR_PARAM_CBANK
	.align		4
        /*0038*/ 	.byte	0x04, 0x0a
        /*003a*/ 	.short	(.L_69 - .L_68)
	.align		4
.L_68:
        /*003c*/ 	.word	index@(.nv.constant0._Z17setRowReadColIpadPi)
        /*0040*/ 	.short	0x0380
        /*0042*/ 	.short	0x0008


	//----- nvinfo : EIATTR_SW_WAR
	.align		4
.L_69:
        /*0044*/ 	.byte	0x04, 0x36
        /*0046*/ 	.short	(.L_71 - .L_70)
.L_70:
        /*0048*/ 	.word	0x00000008
.L_71:


//--------------------- .nv.info._Z16setRowReadColDynPi --------------------------
	.section	.nv.info._Z16setRowReadColDynPi,"",@"SHT_CUDA_INFO"
	.sectionflags	@""
	.align	4


	//----- nvinfo : EIATTR_CUDA_API_VERSION
	.align		4
        /*0000*/ 	.byte	0x04, 0x37
        /*0002*/ 	.short	(.L_73 - .L_72)
.L_72:
        /*0004*/ 	.word	0x00000082


	//----- nvinfo : EIATTR_KPARAM_INFO
	.align		4
.L_73:
        /*0008*/ 	.byte	0x04, 0x17
        /*000a*/ 	.short	(.L_75 - .L_74)
.L_74:
        /*000c*/ 	.word	0x00000000
        /*0010*/ 	.short	0x0000
        /*0012*/ 	.short	0x0000
        /*0014*/ 	.byte	0x00, 0xf5, 0x21, 0x00


	//----- nvinfo : EIATTR_SPARSE_MMA_MASK
	.align		4
.L_75:
        /*0018*/ 	.byte	0x03, 0x50
        /*001a*/ 	.short	0x0000


	//----- nvinfo : EIATTR_MAXREG_COUNT
	.align		4
        /*001c*/ 	.byte	0x03, 0x1b
        /*001e*/ 	.short	0x00ff


	//----- nvinfo : EIATTR_NUM_BARRIERS
	.align		4
        /*0020*/ 	.byte	0x02, 0x4c
        /*0022*/ 	.byte	0x01
	.zero		1


	//----- nvinfo : EIATTR_MERCURY_ISA_VERSION
	.align		4
        /*0024*/ 	.byte	0x03, 0x5f
        /*0026*/ 	.short	0x0101


	//----- nvinfo : EIATTR_VRC_CTA_INIT_COUNT
	.align		4
        /*0028*/ 	.byte	0x02, 0x4a
	.zero		1
	.zero		1


	//----- nvinfo : EIATTR_EXIT_INSTR_OFFSETS
	.align		4
        /*002c*/ 	.byte	0x04, 0x1c
        /*002e*/ 	.short	(.L_77 - .L_76)


	//   ....[0]....
.L_76:
        /*0030*/ 	.word	0x00000130


	//----- nvinfo : EIATTR_CBANK_PARAM_SIZE
	.align		4
.L_77:
        /*0034*/ 	.byte	0x03, 0x19
        /*0036*/ 	.short	0x0008


	//----- nvinfo : EIATTR_PARAM_CBANK
	.align		4
        /*0038*/ 	.byte	0x04, 0x0a
        /*003a*/ 	.short	(.L_79 - .L_78)
	.align		4
.L_78:
        /*003c*/ 	.word	index@(.nv.constant0._Z16setRowReadColDynPi)
        /*0040*/ 	.short	0x0380
        /*0042*/ 	.short	0x0008


	//----- nvinfo : EIATTR_SW_WAR
	.align		4
.L_79:
        /*0044*/ 	.byte	0x04, 0x36
        /*0046*/ 	.short	(.L_81 - .L_80)
.L_80:
        /*0048*/ 	.word	0x00000008
.L_81:


//--------------------- .nv.info._Z13setRowReadColPi --------------------------
	.section	.nv.info._Z13setRowReadColPi,"",@"SHT_CUDA_INFO"
	.sectionflags	@""
	.align	4


	//----- nvinfo : EIATTR_CUDA_API_VERSION
	.align		4
        /*0000*/ 	.byte	0x04, 0x37
        /*0002*/ 	.short	(.L_83 - .L_82)
.L_82:
        /*0004*/ 	.word	0x00000082


	//----- nvinfo : EIATTR_KPARAM_INFO
	.align		4
.L_83:
        /*0008*/ 	.byte	0x04, 0x17
        /*000a*/ 	.short	(.L_85 - .L_84)
.L_84:
        /*000c*/ 	.word	0x00000000
        /*0010*/ 	.short	0x0000
        /*0012*/ 	.short	0x0000
        /*0014*/ 	.byte	0x00, 0xf5, 0x21, 0x00


	//----- nvinfo : EIATTR_SPARSE_MMA_MASK
	.align		4
.L_85:
        /*0018*/ 	.byte	0x03, 0x50
        /*001a*/ 	.short	0x0000


	//----- nvinfo : EIATTR_MAXREG_COUNT
	.align		4
        /*001c*/ 	.byte	0x03, 0x1b
        /*001e*/ 	.short	0x00ff


	//----- nvinfo : EIATTR_NUM_BARRIERS
	.align		4
        /*0020*/ 	.byte	0x02, 0x4c
        /*0022*/ 	.byte	0x01
	.zero		1


	//----- nvinfo : EIATTR_MERCURY_ISA_VERSION
	.align		4
        /*0024*/ 	.byte	0x03, 0x5f
        /*0026*/ 	.short	0x0101


	//----- nvinfo : EIATTR_VRC_CTA_INIT_COUNT
	.align		4
        /*0028*/ 	.byte	0x02, 0x4a
	.zero		1
	.zero		1


	//----- nvinfo : EIATTR_EXIT_INSTR_OFFSETS
	.align		4
        /*002c*/ 	.byte	0x04, 0x1c
        /*002e*/ 	.short	(.L_87 - .L_86)


	//   ....[0]....
.L_86:
        /*0030*/ 	.word	0x00000130


	//----- nvinfo : EIATTR_CBANK_PARAM_SIZE
	.align		4
.L_87:
        /*0034*/ 	.byte	0x03, 0x19
        /*0036*/ 	.short	0x0008


	//----- nvinfo : EIATTR_PARAM_CBANK
	.align		4
        /*0038*/ 	.byte	0x04, 0x0a
        /*003a*/ 	.short	(.L_89 - .L_88)
	.align		4
.L_88:
        /*003c*/ 	.word	index@(.nv.constant0._Z13setRowReadColPi)
        /*0040*/ 	.short	0x0380
        /*0042*/ 	.short	0x0008


	//----- nvinfo : EIATTR_SW_WAR
	.align		4
.L_89:
        /*0044*/ 	.byte	0x04, 0x36
        /*0046*/ 	.short	(.L_91 - .L_90)
.L_90:
        /*0048*/ 	.word	0x00000008
.L_91:


//--------------------- .nv.info._Z13setColReadColPi --------------------------
	.section	.nv.info._Z13setColReadColPi,"",@"SHT_CUDA_INFO"
	.sectionflags	@""
	.align	4


	//----- nvinfo : EIATTR_CUDA_API_VERSION
	.align		4
        /*0000*/ 	.byte	0x04, 0x37
        /*0002*/ 	.short	(.L_93 - .L_92)
.L_92:
        /*0004*/ 	.word	0x00000082


	//----- nvinfo : EIATTR_KPARAM_INFO
	.align		4
.L_93:
        /*0008*/ 	.byte	0x04, 0x17
        /*000a*/ 	.short	(.L_95 - .L_94)
.L_94:
        /*000c*/ 	.word	0x00000000
        /*0010*/ 	.short	0x0000
        /*0012*/ 	.short	0x0000
        /*0014*/ 	.byte	0x00, 0xf5, 0x21, 0x00


	//----- nvinfo : EIATTR_SPARSE_MMA_MASK
	.align		4
.L_95:
        /*0018*/ 	.byte	0x03, 0x50
        /*001a*/ 	.short	0x0000


	//----- nvinfo : EIATTR_MAXREG_COUNT
	.align		4
        /*001c*/ 	.byte	0x03, 0x1b
        /*001e*/ 	.short	0x00ff


	//----- nvinfo : EIATTR_NUM_BARRIERS
	.align		4
        /*0020*/ 	.byte	0x02, 0x4c
        /*0022*/ 	.byte	0x01
	.zero		1


	//----- nvinfo : EIATTR_MERCURY_ISA_VERSION
	.align		4
        /*0024*/ 	.byte	0x03, 0x5f
        /*0026*/ 	.short	0x0101


	//----- nvinfo : EIATTR_VRC_CTA_INIT_COUNT
	.align		4
        /*0028*/ 	.byte	0x02, 0x4a
	.zero		1
	.zero		1


	//----- nvinfo : EIATTR_EXIT_INSTR_OFFSETS
	.align		4
        /*002c*/ 	.byte	0x04, 0x1c
        /*002e*/ 	.short	(.L_97 - .L_96)


	//   ....[0]....
.L_96:
        /*0030*/ 	.word	0x00000110


	//----- nvinfo : EIATTR_CBANK_PARAM_SIZE
	.align		4
.L_97:
        /*0034*/ 	.byte	0x03, 0x19
        /*0036*/ 	.short	0x0008


	//----- nvinfo : EIATTR_PARAM_CBANK
	.align		4
        /*0038*/ 	.byte	0x04, 0x0a
        /*003a*/ 	.short	(.L_99 - .L_98)
	.align		4
.L_98:
        /*003c*/ 	.word	index@(.nv.constant0._Z13setColReadColPi)
        /*0040*/ 	.short	0x0380
        /*0042*/ 	.short	0x0008


	//----- nvinfo : EIATTR_SW_WAR
	.align		4
.L_99:
        /*0044*/ 	.byte	0x04, 0x36
        /*0046*/ 	.short	(.L_101 - .L_100)
.L_100:
        /*0048*/ 	.word	0x00000008
.L_101:


//--------------------- .nv.info._Z13setRowReadRowPi --------------------------
	.section	.nv.info._Z13setRowReadRowPi,"",@"SHT_CUDA_INFO"
	.sectionflags	@""
	.align	4


	//----- nvinfo : EIATTR_CUDA_API_VERSION
	.align		4
        /*0000*/ 	.byte	0x04, 0x37
        /*0002*/ 	.short	(.L_103 - .L_102)
.L_102:
        /*0004*/ 	.word	0x00000082


	//----- nvinfo : EIATTR_KPARAM_INFO
	.align		4
.L_103:
        /*0008*/ 	.byte	0x04, 0x17
        /*000a*/ 	.short	(.L_105 - .L_104)
.L_104:
        /*000c*/ 	.word	0x00000000
        /*0010*/ 	.short	0x0000
        /*0012*/ 	.short	0x0000
        /*0014*/ 	.byte	0x00, 0xf5, 0x21, 0x00


	//----- nvinfo : EIATTR_SPARSE_MMA_MASK
	.align		4
.L_105:
        /*0018*/ 	.byte	0x03, 0x50
        /*001a*/ 	.short	0x0000


	//----- nvinfo : EIATTR_MAXREG_COUNT
	.align		4
        /*001c*/ 	.byte	0x03, 0x1b
        /*001e*/ 	.short	0x00ff


	//----- nvinfo : EIATTR_NUM_BARRIERS
	.align		4
        /*0020*/ 	.byte	0x02, 0x4c
        /*0022*/ 	.byte	0x01
	.zero		1


	//----- nvinfo : EIATTR_MERCURY_ISA_VERSION
	.align		4
        /*0024*/ 	.byte	0x03, 0x5f
        /*0026*/ 	.short	0x0101


	//----- nvinfo : EIATTR_VRC_CTA_INIT_COUNT
	.align		4
        /*0028*/ 	.byte	0x02, 0x4a
	.zero		1
	.zero		1


	//----- nvinfo : EIATTR_EXIT_INSTR_OFFSETS
	.align		4
        /*002c*/ 	.byte	0x04, 0x1c
        /*002e*/ 	.short	(.L_107 - .L_106)


	//   ....[0]....
.L_106:
        /*0030*/ 	.word	0x00000110


	//----- nvinfo : EIATTR_CBANK_PARAM_SIZE
	.align		4
.L_107:
        /*0034*/ 	.byte	0x03, 0x19
        /*0036*/ 	.short	0x0008


	//----- nvinfo : EIATTR_PARAM_CBANK
	.align		4
        /*0038*/ 	.byte	0x04, 0x0a
        /*003a*/ 	.short	(.L_109 - .L_108)
	.align		4
.L_108:
        /*003c*/ 	.word	index@(.nv.constant0._Z13setRowReadRowPi)
        /*0040*/ 	.short	0x0380
        /*0042*/ 	.short	0x0008


	//----- nvinfo : EIATTR_SW_WAR
	.align		4
.L_109:
        /*0044*/ 	.byte	0x04, 0x36
        /*0046*/ 	.short	(.L_111 - .L_110)
.L_110:
        /*0048*/ 	.word	0x00000008
.L_111:


//--------------------- .nv.callgraph             --------------------------
	.section	.nv.callgraph,"",@"SHT_CUDA_CALLGRAPH"
	.align	4
	.sectionentsize	8
	.align		4
        /*0000*/ 	.word	0x00000000
	.align		4
        /*0004*/ 	.word	0xffffffff
	.align		4
        /*0008*/ 	.word	0x00000000
	.align		4
        /*000c*/ 	.word	0xfffffffe
	.align		4
        /*0010*/ 	.word	0x00000000
	.align		4
        /*0014*/ 	.word	0xfffffffd
	.align		4
        /*0018*/ 	.word	0x00000000
	.align		4
        /*001c*/ 	.word	0xfffffffc


//--------------------- .text._Z6warmupPi         --------------------------
	.section	.text._Z6warmupPi,"ax",@progbits
	.align	128
        .global         _Z6warmupPi
        .type           _Z6warmupPi,@function
        .size           _Z6warmupPi,(.L_x_7 - _Z6warmupPi)
        .other          _Z6warmupPi,@"STO_CUDA_ENTRY STV_DEFAULT"
_Z6warmupPi:
.text._Z6warmupPi:
[----:B------:R-:W-:Y:S01]  /*0000*/  LDC R1, c[0x0][0x37c] ;  /* 0x0000df00ff017b82 */ /* 0x000fe20000000800 */
[----:B------:R-:W0:Y:S07]  /*0010*/  S2R R5, SR_TID.Y ;  /* 0x0000000000057919 */ /* 0x000e2e0000002200 */
[----:B------:R-:W1:Y:S01]  /*0020*/  LDC.64 R2, c[0x0][0x380] ;  /* 0x0000e000ff027b82 */ /* 0x000e620000000a00 */
[----:B------:R-:W0:Y:S01]  /*0030*/  LDCU UR6, c[0x0][0x360] ;  /* 0x00006c00ff0677ac */ /* 0x000e220008000800 */
[----:B------:R-:W0:Y:S01]  /*0040*/  S2R R0, SR_TID.X ;  /* 0x0000000000007919 */ /* 0x000e220000002100 */
[----:B------:R-:W2:Y:S01]  /*0050*/  LDCU.64 UR4, c[0x0][0x358] ;  /* 0x00006b00ff0477ac */ /* 0x000ea20008000a00 */
[----:B0-----:R-:W-:-:S04]  /*0060*/  IMAD R5, R5, UR6, R0 ;  /* 0x0000000605057c24 */ /* 0x001fc8000f8e0200 */
[----:B-1----:R-:W-:-:S05]  /*0070*/  IMAD.WIDE.U32 R2, R5, 0x4, R2 ;  /* 0x0000000405027825 */ /* 0x002fca00078e0002 */
[----:B--2---:R-:W-:Y:S01]  /*0080*/  STG.E desc[UR4][R2.64], R5 ;  /* 0x0000000502007986 */ /* 0x004fe2000c101904 */
[----:B------:R-:W-:Y:S05]  /*0090*/  EXIT ;  /* 0x000000000000794d */ /* 0x000fea0003800000 */
.L_x_0:
[----:B------:R-:W-:-:S00]  /*00a0*/  BRA `(.L_x_0) ;  /* 0xfffffffc00fc7947 */ /* 0x000fc0000383ffff */
[----:B------:R-:W-:-:S00]  /*00b0*/  NOP ;  /* 0x0000000000007918 */ /* 0x000fc00000000000 */
        /* <DEDUP_REMOVED lines=12> */
.L_x_7:


//--------------------- .text._Z20setRowReadColDynIpadPi --------------------------
	.section	.text._Z20setRowReadColDynIpadPi,"ax",@progbits
	.align	128
        .global         _Z20setRowReadColDynIpadPi
        .type           _Z20setRowReadColDynIpadPi,@function
        .size           _Z20setRowReadColDynIpadPi,(.L_x_8 - _Z20setRowReadColDynIpadPi)
        .other          _Z20setRowReadColDynIpadPi,@"STO_CUDA_ENTRY STV_DEFAULT"
_Z20setRowReadColDynIpadPi:
.text._Z20setRowReadColDynIpadPi:
[----:B------:R-:W-:Y:S01]  /*0000*/  LDC R1, c[0x0][0x37c] ;  /* 0x0000df00ff017b82 */ /* 0x000fe20000000800 */
[----:B------:R-:W0:Y:S07]  /*0010*/  S2R R3, SR_TID.Y ;  /* 0x0000000000037919 */ /* 0x000e2e0000002200 */
[----:B------:R-:W1:Y:S01]  /*0020*/  S2UR UR5, SR_CgaCtaId ;  /* 0x00000000000579c3 */ /* 0x000e620000008800 */
[----:B------:R-:W0:Y:S01]  /*0030*/  LDCU UR4, c[0x0][0x360] ;  /* 0x00006c00ff0477ac */ /* 0x000e220008000800 */
[----:B------:R-:W2:Y:S01]  /*0040*/  S2R R5, SR_TID.X ;  /* 0x0000000000057919 */ /* 0x000ea20000002100 */
[----:B------:R-:W2:Y:S01]  /*0050*/  LDCU UR6, c[0x0][0x364] ;  /* 0x00006c80ff0677ac */ /* 0x000ea20008000800 */
[----:B0-----:R-:W-:Y:S01]  /*0060*/  IMAD R0, R3, UR4, R3 ;  /* 0x0000000403007c24 */ /* 0x001fe2000f8e0203 */
[----:B------:R-:W-:-:S02]  /*0070*/  UMOV UR4, 0x400 ;  /* 0x0000040000047882 */ /* 0x000fc40000000000 */
[----:B-1----:R-:W-:Y:S01]  /*0080*/  ULEA UR4, UR5, UR4, 0x18 ;  /* 0x0000000405047291 */ /* 0x002fe2000f8ec0ff */
[----:B--2---:R-:W-:Y:S01]  /*0090*/  IMAD R2, R5, UR6, R5 ;  /* 0x0000000605027c24 */ /* 0x004fe2000f8e0205 */
[----:B------:R-:W-:-:S04]  /*00a0*/  IADD3 R5, PT, PT, R0, R5, RZ ;  /* 0x0000000500057210 */ /* 0x000fc80007ffe0ff */
[----:B------:R-:W-:Y:S02]  /*00b0*/  LEA R0, R5, UR4, 0x2 ;  /* 0x0000000405007c11 */ /* 0x000fe4000f8e10ff */
[----:B------:R-:W-:-:S03]  /*00c0*/  IADD3 R2, PT, PT, R2, R3, RZ ;  /* 0x0000000302027210 */ /* 0x000fc60007ffe0ff */
[----:B------:R-:W-:Y:S01]  /*00d0*/  STS [R0], R5 ;  /* 0x0000000500007388 */ /* 0x000fe20000000800 */
[----:B------:R-:W-:Y:S01]  /*00e0*/  LEA R4, R2, UR4, 0x2 ;  /* 0x0000000402047c11 */ /* 0x000fe2000f8e10ff */
[----:B------:R-:W0:Y:S01]  /*00f0*/  LDCU.64 UR4, c[0x0][0x358] ;  /* 0x00006b00ff0477ac */ /* 0x000e220008000a00 */
[----:B------:R-:W1:Y:S08]  /*0100*/  LDC.64 R2, c[0x0][0x380] ;  /* 0x0000e000ff027b82 */ /* 0x000e700000000a00 */
[----:B------:R-:W-:Y:S01]  /*0110*/  BAR.SYNC.DEFER_BLOCKING 0x0 ;  /* 0x0000000000007b1d */ /* 0x000fe20000010000 */
[----:B-1----:R-:W-:-:S05]  /*0120*/  IMAD.WIDE.U32 R2, R5, 0x4, R2 ;  /* 0x0000000405027825 */ /* 0x002fca00078e0002 */
[----:B------:R-:W0:Y:S04]  /*0130*/  LDS R7, [R4] ;  /* 0x0000000004077984 */ /* 0x000e280000000800 */
[----:B0-----:R-:W-:Y:S01]  /*0140*/  STG.E desc[UR4][R2.64], R7 ;  /* 0x0000000702007986 */ /* 0x001fe2000c101904 */
[----:B------:R-:W-:Y:S05]  /*0150*/  EXIT ;  /* 0x000000000000794d */ /* 0x000fea0003800000 */
.L_x_1:
        /* <DEDUP_REMOVED lines=10> */
.L_x_8:


//--------------------- .text._Z17setRowReadColIpadPi --------------------------
	.section	.text._Z17setRowReadColIpadPi,"ax",@progbits
	.align	128
        .global         _Z17setRowReadColIpadPi
        .type           _Z17setRowReadColIpadPi,@function
        .size           _Z17setRowReadColIpadPi,(.L_x_9 - _Z17setRowReadColIpadPi)
        .other          _Z17setRowReadColIpadPi,@"STO_CUDA_ENTRY STV_DEFAULT"
_Z17setRowReadColIpadPi:
.text._Z17setRowReadColIpadPi:
[----:B------:R-:W-:Y:S01]  /*0000*/  LDC R1, c[0x0][0x37c] ;  /* 0x0000df00ff017b82 */ /* 0x000fe20000000800 */
[----:B------:R-:W0:Y:S01]  /*0010*/  S2R R3, SR_CgaCtaId ;  /* 0x0000000000037919 */ /* 0x000e220000008800 */
[----:B------:R-:W1:Y:S01]  /*0020*/  LDCU UR4, c[0x0][0x360] ;  /* 0x00006c00ff0477ac */ /* 0x000e620008000800 */
[----:B------:R-:W-:Y:S01]  /*0030*/  MOV R0, 0x400 ;  /* 0x0000040000007802 */ /* 0x000fe20000000f00 */
[----:B------:R-:W2:Y:S01]  /*0040*/  S2R R4, SR_TID.Y ;  /* 0x0000000000047919 */ /* 0x000ea20000002200 */
[----:B------:R-:W3:Y:S02]  /*0050*/  S2R R7, SR_TID.X ;  /* 0x0000000000077919 */ /* 0x000ee40000002100 */
[----:B0-----:R-:W-:-:S05]  /*0060*/  LEA R0, R3, R0, 0x18 ;  /* 0x0000000003007211 */ /* 0x001fca00078ec0ff */
[C-C-:B--2---:R-:W-:Y:S02]  /*0070*/  IMAD R2, R4.reuse, 0x84, R0.reuse ;  /* 0x0000008404027824 */ /* 0x144fe400078e0200 */
[C---:B---3--:R-:W-:Y:S02]  /*0080*/  IMAD R3, R7.reuse, 0x84, R0 ;  /* 0x0000008407037824 */ /* 0x048fe400078e0200 */
[C---:B-1----:R-:W-:Y:S01]  /*0090*/  IMAD R5, R4.reuse, UR4, R7 ;  /* 0x0000000404057c24 */ /* 0x042fe2000f8e0207 */
[----:B------:R-:W-:Y:S01]  /*00a0*/  LEA R0, R7, R2, 0x2 ;  /* 0x0000000207007211 */ /* 0x000fe200078e10ff */
[----:B------:R-:W0:Y:S01]  /*00b0*/  LDCU.64 UR4, c[0x0][0x358] ;  /* 0x00006b00ff0477ac */ /* 0x000e220008000a00 */
[----:B------:R-:W-:Y:S02]  /*00c0*/  LEA R4, R4, R3, 0x2 ;  /* 0x0000000304047211 */ /* 0x000fe400078e10ff */
[----:B------:R-:W1:Y:S01]  /*00d0*/  LDC.64 R2, c[0x0][0x380] ;  /* 0x0000e000ff027b82 */ /* 0x000e620000000a00 */
[----:B------:R-:W-:Y:S07]  /*00e0*/  STS [R0], R5 ;  /* 0x0000000500007388 */ /* 0x000fee0000000800 */
[----:B------:R-:W-:Y:S01]  /*00f0*/  BAR.SYNC.DEFER_BLOCKING 0x0 ;  /* 0x0000000000007b1d */ /* 0x000fe20000010000 */
[----:B-1----:R-:W-:-:S05]  /*0100*/  IMAD.WIDE.U32 R2, R5, 0x4, R2 ;  /* 0x0000000405027825 */ /* 0x002fca00078e0002 */
[----:B------:R-:W0:Y:S04]  /*0110*/  LDS R7, [R4] ;  /* 0x0000000004077984 */ /* 0x000e280000000800 */
[----:B0-----:R-:W-:Y:S01]  /*0120*/  STG.E desc[UR4][R2.64], R7 ;  /* 0x0000000702007986 */ /* 0x001fe2000c101904 */
[----:B------:R-:W-:Y:S05]  /*0130*/  EXIT ;  /* 0x000000000000794d */ /* 0x000fea0003800000 */
.L_x_2:
        /* <DEDUP_REMOVED lines=12> */
.L_x_9:


//--------------------- .text._Z16setRowReadColDynPi --------------------------
	.section	.text._Z16setRowReadColDynPi,"ax",@progbits
	.align	128
        .global         _Z16setRowReadColDynPi
        .type           _Z16setRowReadColDynPi,@function
        .size           _Z16setRowReadColDynPi,(.L_x_10 - _Z16setRowReadColDynPi)
        .other          _Z16setRowReadColDynPi,@"STO_CUDA_ENTRY STV_DEFAULT"
_Z16setRowReadColDynPi:
.text._Z16setRowReadColDynPi:
[----:B------:R-:W-:Y:S01]  /*0000*/  LDC R1, c[0x0][0x37c] ;  /* 0x0000df00ff017b82 */ /* 0x000fe20000000800 */
[----:B------:R-:W0:Y:S07]  /*0010*/  S2R R0, SR_TID.Y ;  /* 0x0000000000007919 */ /* 0x000e2e0000002200 */
[----:B------:R-:W1:Y:S01]  /*0020*/  S2UR UR5, SR_CgaCtaId ;  /* 0x00000000000579c3 */ /* 0x000e620000008800 */
[----:B------:R-:W0:Y:S01]  /*0030*/  LDCU UR6, c[0x0][0x360] ;  /* 0x00006c00ff0677ac */ /* 0x000e220008000800 */
[----:B------:R-:W0:Y:S01]  /*0040*/  S2R R3, SR_TID.X ;  /* 0x0000000000037919 */ /* 0x000e220000002100 */
[----:B------:R-:W-:Y:S01]  /*0050*/  UMOV UR4, 0x400 ;  /* 0x0000040000047882 */ /* 0x000fe20000000000 */
[----:B------:R-:W2:Y:S01]  /*0060*/  LDCU UR7, c[0x0][0x364] ;  /* 0x00006c80ff0777ac */ /* 0x000ea20008000800 */
[----:B-1----:R-:W-:Y:S01]  /*0070*/  ULEA UR4, UR5, UR4, 0x18 ;  /* 0x0000000405047291 */ /* 0x002fe2000f8ec0ff */
[----:B0-----:R-:W-:-:S02]  /*0080*/  IMAD R5, R0, UR6, R3 ;  /* 0x0000000600057c24 */ /* 0x001fc4000f8e0203 */
[----:B--2---:R-:W-:Y:S02]  /*0090*/  IMAD R0, R3, UR7, R0 ;  /* 0x0000000703007c24 */ /* 0x004fe4000f8e0200 */
[----:B------:R-:W0:Y:S01]  /*00a0*/  LDC.64 R2, c[0x0][0x380] ;  /* 0x0000e000ff027b82 */ /* 0x000e220000000a00 */
[----:B------:R-:W-:Y:S02]  /*00b0*/  LEA R4, R5, UR4, 0x2 ;  /* 0x0000000405047c11 */ /* 0x000fe4000f8e10ff */
[----:B------:R-:W-:-:S03]  /*00c0*/  LEA R0, R0, UR4, 0x2 ;  /* 0x0000000400007c11 */ /* 0x000fc6000f8e10ff */
[----:B------:R-:W1:Y:S01]  /*00d0*/  LDCU.64 UR4, c[0x0][0x358] ;  /* 0x00006b00ff0477ac */ /* 0x000e620008000a00 */
[----:B------:R-:W-:Y:S01]  /*00e0*/  STS [R4], R5 ;  /* 0x0000000504007388 */ /* 0x000fe20000000800 */
[----:B------:R-:W-:Y:S01]  /*00f0*/  BAR.SYNC.DEFER_BLOCKING 0x0 ;  /* 0x0000000000007b1d */ /* 0x000fe20000010000 */
[----:B0-----:R-:W-:-:S05]  /*0100*/  IMAD.WIDE.U32 R2, R5, 0x4, R2 ;  /* 0x0000000405027825 */ /* 0x001fca00078e0002 */
[----:B------:R-:W1:Y:S04]  /*0110*/  LDS R7, [R0] ;  /* 0x0000000000077984 */ /* 0x000e680000000800 */
[----:B-1----:R-:W-:Y:S01]  /*0120*/  STG.E desc[UR4][R2.64], R7 ;  /* 0x0000000702007986 */ /* 0x002fe2000c101904 */
[----:B------:R-:W-:Y:S05]  /*0130*/  EXIT ;  /* 0x000000000000794d */ /* 0x000fea0003800000 */
.L_x_3:
        /* <DEDUP_REMOVED lines=12> */
.L_x_10:


//--------------------- .text._Z13setRowReadColPi --------------------------
	.section	.text._Z13setRowReadColPi,"ax",@progbits
	.align	128
        .global         _Z13setRowReadColPi
        .type           _Z13setRowReadColPi,@function
        .size           _Z13setRowReadColPi,(.L_x_11 - _Z13setRowReadColPi)
        .other          _Z13setRowReadColPi,@"STO_CUDA_ENTRY STV_DEFAULT"
_Z13setRowReadColPi:
.text._Z13setRowReadColPi:
[----:B------:R-:W-:Y:S01]  /*0000*/  LDC R1, c[0x0][0x37c] ;  /* 0x0000df00ff017b82 */ /* 0x000fe20000000800 */
[----:B------:R-:W0:Y:S07]  /*0010*/  S2R R3, SR_TID.Y ;  /* 0x0000000000037919 */ /* 0x000e2e0000002200 */
[----:B------:R-:W1:Y:S01]  /*0020*/  S2UR UR5, SR_CgaCtaId ;  /* 0x00000000000579c3 */ /* 0x000e620000008800 */
[----:B------:R-:W2:Y:S01]  /*0030*/  LDCU UR6, c[0x0][0x360] ;  /* 0x00006c00ff0677ac */ /* 0x000ea20008000800 */
[----:B------:R-:W2:Y:S01]  /*0040*/  S2R R4, SR_TID.X ;  /* 0x0000000000047919 */ /* 0x000ea20000002100 */
[----:B------:R-:W-:-:S02]  /*0050*/  UMOV UR4, 0x400 ;  /* 0x0000040000047882 */ /* 0x000fc40000000000 */
[----:B-1----:R-:W-:-:S06]  /*0060*/  ULEA UR4, UR5, UR4, 0x18 ;  /* 0x0000000405047291 */ /* 0x002fcc000f8ec0ff */
[C---:B0-----:R-:W-:Y:S01]  /*0070*/  LEA R0, R3.reuse, UR4, 0x7 ;  /* 0x0000000403007c11 */ /* 0x041fe2000f8e38ff */
[----:B--2---:R-:W-:-:S03]  /*0080*/  IMAD R5, R3, UR6, R4 ;  /* 0x0000000603057c24 */ /* 0x004fc6000f8e0204 */
[C---:B------:R-:W-:Y:S02]  /*0090*/  LEA R0, R4.reuse, R0, 0x2 ;  /* 0x0000000004007211 */ /* 0x040fe400078e10ff */
[----:B------:R-:W-:Y:S01]  /*00a0*/  LEA R2, R4, UR4, 0x7 ;  /* 0x0000000404027c11 */ /* 0x000fe2000f8e38ff */
[----:B------:R-:W0:Y:S02]  /*00b0*/  LDCU.64 UR4, c[0x0][0x358] ;  /* 0x00006b00ff0477ac */ /* 0x000e240008000a00 */
[----:B------:R-:W-:Y:S01]  /*00c0*/  STS [R0], R5 ;  /* 0x0000000500007388 */ /* 0x000fe20000000800 */
[----:B------:R-:W-:Y:S02]  /*00d0*/  LEA R4, R3, R2, 0x2 ;  /* 0x0000000203047211 */ /* 0x000fe400078e10ff */
[----:B------:R-:W1:Y:S08]  /*00e0*/  LDC.64 R2, c[0x0][0x380] ;  /* 0x0000e000ff027b82 */ /* 0x000e700000000a00 */
[----:B------:R-:W-:Y:S01]  /*00f0*/  BAR.SYNC.DEFER_BLOCKING 0x0 ;  /* 0x0000000000007b1d */ /* 0x000fe20000010000 */
[----:B-1----:R-:W-:-:S05]  /*0100*/  IMAD.WIDE.U32 R2, R5, 0x4, R2 ;  /* 0x0000000405027825 */ /* 0x002fca00078e0002 */
[----:B------:R-:W0:Y:S04]  /*0110*/  LDS R7, [R4] ;  /* 0x0000000004077984 */ /* 0x000e280000000800 */
[----:B0-----:R-:W-:Y:S01]  /*0120*/  STG.E desc[UR4][R2.64], R7 ;  /* 0x0000000702007986 */ /* 0x001fe2000c101904 */
[----:B------:R-:W-:Y:S05]  /*0130*/  EXIT ;  /* 0x000000000000794d */ /* 0x000fea0003800000 */
.L_x_4:
        /* <DEDUP_REMOVED lines=12> */
.L_x_11:


//--------------------- .text._Z13setColReadColPi --------------------------
	.section	.text._Z13setColReadColPi,"ax",@progbits
	.align	128
        .global         _Z13setColReadColPi
        .type           _Z13setColReadColPi,@function
        .size           _Z13setColReadColPi,(.L_x_12 - _Z13setColReadColPi)
        .other          _Z13setColReadColPi,@"STO_CUDA_ENTRY STV_DEFAULT"
_Z13setColReadColPi:
.text._Z13setColReadColPi:
[----:B------:R-:W-:Y:S01]  /*0000*/  LDC R1, c[0x0][0x37c] ;  /* 0x0000df00ff017b82 */ /* 0x000fe20000000800 */
[----:B------:R-:W0:Y:S07]  /*0010*/  S2R R2, SR_TID.X ;  /* 0x0000000000027919 */ /* 0x000e2e0000002100 */
[----:B------:R-:W1:Y:S01]  /*0020*/  S2UR UR5, SR_CgaCtaId ;  /* 0x00000000000579c3 */ /* 0x000e620000008800 */
[----:B------:R-:W2:Y:S01]  /*0030*/  LDCU UR6, c[0x0][0x360] ;  /* 0x00006c00ff0677ac */ /* 0x000ea20008000800 */
[----:B------:R-:W2:Y:S01]  /*0040*/  S2R R3, SR_TID.Y ;  /* 0x0000000000037919 */ /* 0x000ea20000002200 */
[----:B------:R-:W-:-:S02]  /*0050*/  UMOV UR4, 0x400 ;  /* 0x0000040000047882 */ /* 0x000fc40000000000 */
[----:B-1----:R-:W-:-:S06]  /*0060*/  ULEA UR4, UR5, UR4, 0x18 ;  /* 0x0000000405047291 */ /* 0x002fcc000f8ec0ff */
[----:B0-----:R-:W-:Y:S01]  /*0070*/  LEA R0, R2, UR4, 0x7 ;  /* 0x0000000402007c11 */ /* 0x001fe2000f8e38ff */
[----:B--2---:R-:W-:-:S03]  /*0080*/  IMAD R5, R3, UR6, R2 ;  /* 0x0000000603057c24 */ /* 0x004fc6000f8e0202 */
[----:B------:R-:W-:Y:S01]  /*0090*/  LEA R0, R3, R0, 0x2 ;  /* 0x0000000003007211 */ /* 0x000fe200078e10ff */
[----:B------:R-:W0:Y:S01]  /*00a0*/  LDCU.64 UR4, c[0x0][0x358] ;  /* 0x00006b00ff0477ac */ /* 0x000e220008000a00 */
[----:B------:R-:W1:Y:S03]  /*00b0*/  LDC.64 R2, c[0x0][0x380] ;  /* 0x0000e000ff027b82 */ /* 0x000e660000000a00 */
[----:B------:R-:W-:Y:S05]  /*00c0*/  STS [R0], R5 ;  /* 0x0000000500007388 */ /* 0x000fea0000000800 */
[----:B------:R-:W-:Y:S01]  /*00d0*/  BAR.SYNC.DEFER_BLOCKING 0x0 ;  /* 0x0000000000007b1d */ /* 0x000fe20000010000 */
[----:B-1----:R-:W-:-:S05]  /*00e0*/  IMAD.WIDE.U32 R2, R5, 0x4, R2 ;  /* 0x0000000405027825 */ /* 0x002fca00078e0002 */
[----:B------:R-:W0:Y:S04]  /*00f0*/  LDS R7, [R0] ;  /* 0x0000000000077984 */ /* 0x000e280000000800 */
[----:B0-----:R-:W-:Y:S01]  /*0100*/  STG.E desc[UR4][R2.64], R7 ;  /* 0x0000000702007986 */ /* 0x001fe2000c101904 */
[----:B------:R-:W-:Y:S05]  /*0110*/  EXIT ;  /* 0x000000000000794d */ /* 0x000fea0003800000 */
.L_x_5:
        /* <DEDUP_REMOVED lines=14> */
.L_x_12:


//--------------------- .text._Z13setRowReadRowPi --------------------------
	.section	.text._Z13setRowReadRowPi,"ax",@progbits
	.align	128
        .global         _Z13setRowReadRowPi
        .type           _Z13setRowReadRowPi,@function
        .size           _Z13setRowReadRowPi,(.L_x_13 - _Z13setRowReadRowPi)
        .other          _Z13setRowReadRowPi,@"STO_CUDA_ENTRY STV_DEFAULT"
_Z13setRowReadRowPi:
.text._Z13setRowReadRowPi:
        /* <DEDUP_REMOVED lines=18> */
.L_x_6:
        /* <DEDUP_REMOVED lines=14> */
.L_x_13:


//--------------------- .nv.shared._Z6warmupPi    --------------------------
	.section	.nv.shared._Z6warmupPi,"aw",@nobits
	.sectionflags	@""
	.align	16
	.zero		1024


//--------------------- .nv.shared.reserved.0     --------------------------
	.section	.nv.shared.reserved.0,"aw",@nobits
	.weak		__nv_reservedSMEM_offset_0_alias
	.size		__nv_reservedSMEM_offset_0_alias, 0, 64
	.other		__nv_reservedSMEM_offset_0_alias,@"STO_CUDA_RESERVED_SHARED STV_DEFAULT"
__nv_reservedSMEM_offset_0_alias:
	.zero		0
	.zero		64


//--------------------- .nv.shared._Z20setRowReadColDynIpadPi --------------------------
	.section	.nv.shared._Z20setRowReadColDynIpadPi,"aw",@nobits
	.sectionflags	@""
	.align	16
	.zero		1024


//--------------------- .nv.shared._Z17setRowReadColIpadPi --------------------------
	.section	.nv.shared._Z17setRowReadColIpadPi,"aw",@nobits
	.sectionflags	@""
	.align	16
.nv.shared._Z17setRowReadColIpadPi:
	.zero		5248


//--------------------- .nv.shared._Z16setRowReadColDynPi --------------------------
	.section	.nv.shared._Z16setRowReadColDynPi,"aw",@nobits
	.sectionflags	@""
	.align	16
	.zero		1024


//--------------------- .nv.shared._Z13setRowReadColPi --------------------------
	.section	.nv.shared._Z13setRowReadColPi,"aw",@nobits
	.sectionflags	@""
	.align	16
.nv.shared._Z13setRowReadColPi:
	.zero		5120


//--------------------- .nv.shared._Z13setColReadColPi --------------------------
	.section	.nv.shared._Z13setColReadColPi,"aw",@nobits
	.sectionflags	@""
	.align	16
.nv.shared._Z13setColReadColPi:
	.zero		5120


//--------------------- .nv.shared._Z13setRowReadRowPi --------------------------
	.section	.nv.shared._Z13setRowReadRowPi,"aw",@nobits
	.sectionflags	@""
	.align	16
.nv.shared._Z13setRowReadRowPi:
	.zero		5120


//--------------------- .nv.constant0._Z6warmupPi --------------------------
	.section	.nv.constant0._Z6warmupPi,"a",@progbits
	.sectionflags	@""
	.align	4
.nv.constant0._Z6warmupPi:
	.zero		904


//--------------------- .nv.constant0._Z20setRowReadColDynIpadPi --------------------------
	.section	.nv.constant0._Z20setRowReadColDynIpadPi,"a",@progbits
	.sectionflags	@""
	.align	4
.nv.constant0._Z20setRowReadColDynIpadPi:
	.zero		904


//--------------------- .nv.constant0._Z17setRowReadColIpadPi --------------------------
	.section	.nv.constant0._Z17setRowReadColIpadPi,"a",@progbits
	.sectionflags	@""
	.align	4
.nv.constant0._Z17setRowReadColIpadPi:
	.zero		904


//--------------------- .nv.constant0._Z16setRowReadColDynPi --------------------------
	.section	.nv.constant0._Z16setRowReadColDynPi,"a",@progbits
	.sectionflags	@""
	.align	4
.nv.constant0._Z16setRowReadColDynPi:
	.zero		904


//--------------------- .nv.constant0._Z13setRowReadColPi --------------------------
	.section	.nv.constant0._Z13setRowReadColPi,"a",@progbits
	.sectionflags	@""
	.align	4
.nv.constant0._Z13setRowReadColPi:
	.zero		904


//--------------------- .nv.constant0._Z13setColReadColPi --------------------------
	.section	.nv.constant0._Z13setColReadColPi,"a",@progbits
	.sectionflags	@""
	.align	4
.nv.constant0._Z13setColReadColPi:
	.zero		904


//--------------------- .nv.constant0._Z13setRowReadRowPi --------------------------
	.section	.nv.constant0._Z13setRowReadRowPi,"a",@progbits
	.sectionflags	@""
	.align	4
.nv.constant0._Z13setRowReadRowPi:
	.zero		904


//--------------------- SYMBOLS --------------------------

	.type		.nv.reservedSmem.offset0,@object
	.size		.nv.reservedSmem.offset0,0x4
	.type		.nv.reservedSmem.cap,@object
	.size		.nv.reservedSmem.cap,0x4
